//
// Generated by NVIDIA NVVM Compiler
//
// Compiler Build ID: CL-36424714
// Cuda compilation tools, release 13.0, V13.0.88
// Based on NVVM 20.0.0
//

.version 9.0
.target sm_100
.address_size 64

	// .globl	_Z9count_keyPiS_i

.visible .entry _Z9count_keyPiS_i(
	.param .u64 .ptr .align 1 _Z9count_keyPiS_i_param_0,
	.param .u64 .ptr .align 1 _Z9count_keyPiS_i_param_1,
	.param .u32 _Z9count_keyPiS_i_param_2
)
{
	.reg .pred 	%p<2>;
	.reg .b32 	%r<8>;
	.reg .b64 	%rd<9>;

	ld.param.u64 	%rd1, [_Z9count_keyPiS_i_param_0];
	ld.param.u64 	%rd2, [_Z9count_keyPiS_i_param_1];
	ld.param.u32 	%r2, [_Z9count_keyPiS_i_param_2];
	mov.u32 	%r3, %ctaid.x;
	mov.u32 	%r4, %ntid.x;
	mov.u32 	%r5, %tid.x;
	mad.lo.s32 	%r1, %r3, %r4, %r5;
	setp.ge.s32 	%p1, %r1, %r2;
	@%p1 bra 	$L__BB0_2;
	cvta.to.global.u64 	%rd3, %rd1;
	cvta.to.global.u64 	%rd4, %rd2;
	mul.wide.s32 	%rd5, %r1, 4;
	add.s64 	%rd6, %rd3, %rd5;
	ld.global.u32 	%r6, [%rd6];
	mul.wide.s32 	%rd7, %r6, 4;
	add.s64 	%rd8, %rd4, %rd7;
	atom.global.add.u32 	%r7, [%rd8], 1;
$L__BB0_2:
	ret;

}
	// .globl	_Z8sort_keyPiS_ii
.visible .entry _Z8sort_keyPiS_ii(
	.param .u64 .ptr .align 1 _Z8sort_keyPiS_ii_param_0,
	.param .u64 .ptr .align 1 _Z8sort_keyPiS_ii_param_1,
	.param .u32 _Z8sort_keyPiS_ii_param_2,
	.param .u32 _Z8sort_keyPiS_ii_param_3
)
{
	.reg .pred 	%p<14>;
	.reg .b32 	%r<120>;
	.reg .b64 	%rd<22>;

	ld.param.u64 	%rd10, [_Z8sort_keyPiS_ii_param_0];
	ld.param.u64 	%rd11, [_Z8sort_keyPiS_ii_param_1];
	ld.param.u32 	%r38, [_Z8sort_keyPiS_ii_param_2];
	ld.param.u32 	%r37, [_Z8sort_keyPiS_ii_param_3];
	cvta.to.global.u64 	%rd1, %rd11;
	mov.u32 	%r39, %ctaid.x;
	mov.u32 	%r40, %ntid.x;
	mov.u32 	%r41, %tid.x;
	mad.lo.s32 	%r1, %r39, %r40, %r41;
	setp.ge.s32 	%p1, %r1, %r38;
	@%p1 bra 	$L__BB1_19;
	setp.lt.s32 	%p2, %r1, 1;
	mov.b32 	%r114, 0;
	@%p2 bra 	$L__BB1_14;
	and.b32  	%r2, %r1, 15;
	setp.lt.u32 	%p3, %r1, 16;
	mov.b32 	%r104, 0;
	mov.u32 	%r114, %r104;
	@%p3 bra 	$L__BB1_5;
	and.b32  	%r104, %r1, 2147483632;
	neg.s32 	%r115, %r104;
	add.s64 	%rd21, %rd1, 32;
	mov.b32 	%r114, 0;
$L__BB1_4:
	.pragma "nounroll";
	ld.global.u32 	%r46, [%rd21+-32];
	add.s32 	%r47, %r46, %r114;
	ld.global.u32 	%r48, [%rd21+-28];
	add.s32 	%r49, %r48, %r47;
	ld.global.u32 	%r50, [%rd21+-24];
	add.s32 	%r51, %r50, %r49;
	ld.global.u32 	%r52, [%rd21+-20];
	add.s32 	%r53, %r52, %r51;
	ld.global.u32 	%r54, [%rd21+-16];
	add.s32 	%r55, %r54, %r53;
	ld.global.u32 	%r56, [%rd21+-12];
	add.s32 	%r57, %r56, %r55;
	ld.global.u32 	%r58, [%rd21+-8];
	add.s32 	%r59, %r58, %r57;
	ld.global.u32 	%r60, [%rd21+-4];
	add.s32 	%r61, %r60, %r59;
	ld.global.u32 	%r62, [%rd21];
	add.s32 	%r63, %r62, %r61;
	ld.global.u32 	%r64, [%rd21+4];
	add.s32 	%r65, %r64, %r63;
	ld.global.u32 	%r66, [%rd21+8];
	add.s32 	%r67, %r66, %r65;
	ld.global.u32 	%r68, [%rd21+12];
	add.s32 	%r69, %r68, %r67;
	ld.global.u32 	%r70, [%rd21+16];
	add.s32 	%r71, %r70, %r69;
	ld.global.u32 	%r72, [%rd21+20];
	add.s32 	%r73, %r72, %r71;
	ld.global.u32 	%r74, [%rd21+24];
	add.s32 	%r75, %r74, %r73;
	ld.global.u32 	%r76, [%rd21+28];
	add.s32 	%r114, %r76, %r75;
	add.s32 	%r115, %r115, 16;
	add.s64 	%rd21, %rd21, 64;
	setp.eq.s32 	%p4, %r115, 0;
	@%p4 bra 	$L__BB1_5;
	bra.uni 	$L__BB1_4;
$L__BB1_5:
	setp.eq.s32 	%p5, %r2, 0;
	@%p5 bra 	$L__BB1_14;
	and.b32  	%r8, %r1, 7;
	setp.lt.u32 	%p6, %r2, 8;
	@%p6 bra 	$L__BB1_8;
	mul.wide.u32 	%rd12, %r104, 4;
	add.s64 	%rd13, %rd1, %rd12;
	ld.global.u32 	%r78, [%rd13];
	add.s32 	%r79, %r78, %r114;
	ld.global.u32 	%r80, [%rd13+4];
	add.s32 	%r81, %r80, %r79;
	ld.global.u32 	%r82, [%rd13+8];
	add.s32 	%r83, %r82, %r81;
	ld.global.u32 	%r84, [%rd13+12];
	add.s32 	%r85, %r84, %r83;
	ld.global.u32 	%r86, [%rd13+16];
	add.s32 	%r87, %r86, %r85;
	ld.global.u32 	%r88, [%rd13+20];
	add.s32 	%r89, %r88, %r87;
	ld.global.u32 	%r90, [%rd13+24];
	add.s32 	%r91, %r90, %r89;
	ld.global.u32 	%r92, [%rd13+28];
	add.s32 	%r114, %r92, %r91;
	add.s32 	%r104, %r104, 8;
$L__BB1_8:
	setp.eq.s32 	%p7, %r8, 0;
	@%p7 bra 	$L__BB1_14;
	and.b32  	%r14, %r1, 3;
	setp.lt.u32 	%p8, %r8, 4;
	@%p8 bra 	$L__BB1_11;
	mul.wide.u32 	%rd14, %r104, 4;
	add.s64 	%rd15, %rd1, %rd14;
	ld.global.u32 	%r94, [%rd15];
	add.s32 	%r95, %r94, %r114;
	ld.global.u32 	%r96, [%rd15+4];
	add.s32 	%r97, %r96, %r95;
	ld.global.u32 	%r98, [%rd15+8];
	add.s32 	%r99, %r98, %r97;
	ld.global.u32 	%r100, [%rd15+12];
	add.s32 	%r114, %r100, %r99;
	add.s32 	%r104, %r104, 4;
$L__BB1_11:
	setp.eq.s32 	%p9, %r14, 0;
	@%p9 bra 	$L__BB1_14;
	mul.wide.u32 	%rd16, %r104, 4;
	add.s64 	%rd20, %rd1, %rd16;
	neg.s32 	%r112, %r14;
$L__BB1_13:
	.pragma "nounroll";
	ld.global.u32 	%r101, [%rd20];
	add.s32 	%r114, %r101, %r114;
	add.s64 	%rd20, %rd20, 4;
	add.s32 	%r112, %r112, 1;
	setp.ne.s32 	%p10, %r112, 0;
	@%p10 bra 	$L__BB1_13;
$L__BB1_14:
	mul.wide.s32 	%rd17, %r1, 4;
	add.s64 	%rd6, %rd1, %rd17;
	ld.global.u32 	%r119, [%rd6];
	setp.lt.s32 	%p11, %r119, 1;
	@%p11 bra 	$L__BB1_19;
	cvta.to.global.u64 	%rd7, %rd10;
	mov.b32 	%r118, 0;
$L__BB1_16:
	add.s32 	%r33, %r118, %r114;
	setp.ge.s32 	%p12, %r33, %r37;
	@%p12 bra 	$L__BB1_18;
	mul.wide.s32 	%rd18, %r33, 4;
	add.s64 	%rd19, %rd7, %rd18;
	st.global.u32 	[%rd19], %r1;
	ld.global.u32 	%r119, [%rd6];
$L__BB1_18:
	add.s32 	%r118, %r118, 1;
	setp.lt.s32 	%p13, %r118, %r119;
	@%p13 bra 	$L__BB1_16;
$L__BB1_19:
	ret;

}


// ===== COMPILED SASS (sm_100) =====

	.target	sm_100

	.elftype	@"ET_EXEC"


//--------------------- .note.nv.tkinfo           --------------------------
	.section	.note.nv.tkinfo,"",@"SHT_NOTE"
	.sectionflags	@"SHF_NOTE_NV_TKINFO"
	.tkinfo
        /*0018*/ 	.word	0x00000002
        /*0030*/ 	.string	""
        /*0030*/ 	.string	"ptxas"
        /*0030*/ 	.string	"Cuda compilation tools, release 13.0, V13.0.88"
        /*0030*/ 	.string	"Build cuda_13.0.r13.0/compiler.36424714_0"
        /*0030*/ 	.string	"-arch sm_100 -m 64 "



//--------------------- .note.nv.cuinfo           --------------------------
	.section	.note.nv.cuinfo,"",@"SHT_NOTE"
	.sectionflags	@"SHF_NOTE_NV_CUINFO"
        /*0018*/ 	.short	0x0002
        /*001a*/ 	.short	0x0064
        /*001c*/ 	.short	0x0082
	.zero		2


//--------------------- .nv.info                  --------------------------
	.section	.nv.info,"",@"SHT_CUDA_INFO"
	.align	4


	//----- nvinfo : EIATTR_REGCOUNT
	.align		4
        /*0000*/ 	.byte	0x04, 0x2f
        /*0002*/ 	.short	(.L_1 - .L_0)
	.align		4
.L_0:
        /*0004*/ 	.word	index@(_Z9count_keyPiS_i)
        /*0008*/ 	.word	0x0000000a


	//----- nvinfo : EIATTR_FRAME_SIZE
	.align		4
.L_1:
        /*000c*/ 	.byte	0x04, 0x11
        /*000e*/ 	.short	(.L_3 - .L_2)
	.align		4
.L_2:
        /*0010*/ 	.word	index@(_Z9count_keyPiS_i)
        /*0014*/ 	.word	0x00000000


	//----- nvinfo : EIATTR_REGCOUNT
	.align		4
.L_3:
        /*0018*/ 	.byte	0x04, 0x2f
        /*001a*/ 	.short	(.L_5 - .L_4)
	.align		4
.L_4:
        /*001c*/ 	.word	index@(_Z8sort_keyPiS_ii)
        /*0020*/ 	.word	0x0000001a


	//----- nvinfo : EIATTR_FRAME_SIZE
	.align		4
.L_5:
        /*0024*/ 	.byte	0x04, 0x11
        /*0026*/ 	.short	(.L_7 - .L_6)
	.align		4
.L_6:
        /*0028*/ 	.word	index@(_Z8sort_keyPiS_ii)
        /*002c*/ 	.word	0x00000000


	//----- nvinfo : EIATTR_MIN_STACK_SIZE
	.align		4
.L_7:
        /*0030*/ 	.byte	0x04, 0x12
        /*0032*/ 	.short	(.L_9 - .L_8)
	.align		4
.L_8:
        /*0034*/ 	.word	index@(_Z8sort_keyPiS_ii)
        /*0038*/ 	.word	0x00000000


	//----- nvinfo : EIATTR_MIN_STACK_SIZE
	.align		4
.L_9:
        /*003c*/ 	.byte	0x04, 0x12
        /*003e*/ 	.short	(.L_11 - .L_10)
	.align		4
.L_10:
        /*0040*/ 	.word	index@(_Z9count_keyPiS_i)
        /*0044*/ 	.word	0x00000000
.L_11:


//--------------------- .nv.compat                --------------------------
	.section	.nv.compat,"",@"SHT_CUDA_COMPAT_INFO"
	.align	4
        /*0000*/ 	.byte	0x02, 0x09, 0x00, 0x00, 0x02, 0x02, 0x01, 0x00, 0x02, 0x05, 0x05, 0x00, 0x03, 0x07, 0x01, 0x01
        /*0010*/ 	.byte	0x02, 0x03, 0x00, 0x00, 0x02, 0x06, 0x01, 0x00, 0x04, 0x0b, 0x08, 0x00, 0x09, 0x00, 0x00, 0x00
        /*0020*/ 	.byte	0x00, 0x00, 0x00, 0x00


//--------------------- .nv.info._Z8sort_keyPiS_ii --------------------------
	.section	.nv.info._Z8sort_keyPiS_ii,"",@"SHT_CUDA_INFO"
	.sectionflags	@""
	.align	4


	//----- nvinfo : EIATTR_CUDA_API_VERSION
	.align		4
        /*0000*/ 	.byte	0x04, 0x37
        /*0002*/ 	.short	(.L_13 - .L_12)
.L_12:
        /*0004*/ 	.word	0x00000082


	//----- nvinfo : EIATTR_KPARAM_INFO
	.align		4
.L_13:
        /*0008*/ 	.byte	0x04, 0x17
        /*000a*/ 	.short	(.L_15 - .L_14)
.L_14:
        /*000c*/ 	.word	0x00000000
        /*0010*/ 	.short	0x0003
        /*0012*/ 	.short	0x0014
        /*0014*/ 	.byte	0x00, 0xf0, 0x11, 0x00


	//----- nvinfo : EIATTR_KPARAM_INFO
	.align		4
.L_15:
        /*0018*/ 	.byte	0x04, 0x17
        /*001a*/ 	.short	(.L_17 - .L_16)
.L_16:
        /*001c*/ 	.word	0x00000000
        /*0020*/ 	.short	0x0002
        /*0022*/ 	.short	0x0010
        /*0024*/ 	.byte	0x00, 0xf0, 0x11, 0x00


	//----- nvinfo : EIATTR_KPARAM_INFO
	.align		4
.L_17:
        /*0028*/ 	.byte	0x04, 0x17
        /*002a*/ 	.short	(.L_19 - .L_18)
.L_18:
        /*002c*/ 	.word	0x00000000
        /*0030*/ 	.short	0x0001
        /*0032*/ 	.short	0x0008
        /*0034*/ 	.byte	0x00, 0xf5, 0x21, 0x00


	//----- nvinfo : EIATTR_KPARAM_INFO
	.align		4
.L_19:
        /*0038*/ 	.byte	0x04, 0x17
        /*003a*/ 	.short	(.L_21 - .L_20)
.L_20:
        /*003c*/ 	.word	0x00000000
        /*0040*/ 	.short	0x0000
        /*0042*/ 	.short	0x0000
        /*0044*/ 	.byte	0x00, 0xf5, 0x21, 0x00


	//----- nvinfo : EIATTR_SPARSE_MMA_MASK
	.align		4
.L_21:
        /*0048*/ 	.byte	0x03, 0x50
        /*004a*/ 	.short	0x0000


	//----- nvinfo : EIATTR_MAXREG_COUNT
	.align		4
        /*004c*/ 	.byte	0x03, 0x1b
        /*004e*/ 	.short	0x00ff


	//----- nvinfo : EIATTR_MERCURY_ISA_VERSION
	.align		4
        /*0050*/ 	.byte	0x03, 0x5f
        /*0052*/ 	.short	0x0101


	//----- nvinfo : EIATTR_VRC_CTA_INIT_COUNT
	.align		4
        /*0054*/ 	.byte	0x02, 0x4a
	.zero		1
	.zero		1


	//----- nvinfo : EIATTR_EXIT_INSTR_OFFSETS
	.align		4
        /*0058*/ 	.byte	0x04, 0x1c
        /*005a*/ 	.short	(.L_23 - .L_22)


	//   ....[0]....
.L_22:
        /*005c*/ 	.word	0x00000070


	//   ....[1]....
        /*0060*/ 	.word	0x00000700


	//   ....[2]....
        /*0064*/ 	.word	0x000007f0


	//----- nvinfo : EIATTR_CRS_STACK_SIZE
	.align		4
.L_23:
        /*0068*/ 	.byte	0x04, 0x1e
        /*006a*/ 	.short	(.L_25 - .L_24)
.L_24:
        /*006c*/ 	.word	0x00000000


	//----- nvinfo : EIATTR_CBANK_PARAM_SIZE
	.align		4
.L_25:
        /*0070*/ 	.byte	0x03, 0x19
        /*0072*/ 	.short	0x0018


	//----- nvinfo : EIATTR_PARAM_CBANK
	.align		4
        /*0074*/ 	.byte	0x04, 0x0a
        /*0076*/ 	.short	(.L_27 - .L_26)
	.align		4
.L_26:
        /*0078*/ 	.word	index@(.nv.constant0._Z8sort_keyPiS_ii)
        /*007c*/ 	.short	0x0380
        /*007e*/ 	.short	0x0018


	//----- nvinfo : EIATTR_SW_WAR
	.align		4
.L_27:
        /*0080*/ 	.byte	0x04, 0x36
        /*0082*/ 	.short	(.L_29 - .L_28)
.L_28:
        /*0084*/ 	.word	0x00000008
.L_29:


//--------------------- .nv.info._Z9count_keyPiS_i --------------------------
	.section	.nv.info._Z9count_keyPiS_i,"",@"SHT_CUDA_INFO"
	.sectionflags	@""
	.align	4


	//----- nvinfo : EIATTR_CUDA_API_VERSION
	.align		4
        /*0000*/ 	.byte	0x04, 0x37
        /*0002*/ 	.short	(.L_31 - .L_30)
.L_30:
        /*0004*/ 	.word	0x00000082


	//----- nvinfo : EIATTR_KPARAM_INFO
	.align		4
.L_31:
        /*0008*/ 	.byte	0x04, 0x17
        /*000a*/ 	.short	(.L_33 - .L_32)
.L_32:
        /*000c*/ 	.word	0x00000000
        /*0010*/ 	.short	0x0002
        /*0012*/ 	.short	0x0010
        /*0014*/ 	.byte	0x00, 0xf0, 0x11, 0x00


	//----- nvinfo : EIATTR_KPARAM_INFO
	.align		4
.L_33:
        /*0018*/ 	.byte	0x04, 0x17
        /*001a*/ 	.short	(.L_35 - .L_34)
.L_34:
        /*001c*/ 	.word	0x00000000
        /*0020*/ 	.short	0x0001
        /*0022*/ 	.short	0x0008
        /*0024*/ 	.byte	0x00, 0xf5, 0x21, 0x00


	//----- nvinfo : EIATTR_KPARAM_INFO
	.align		4
.L_35:
        /*0028*/ 	.byte	0x04, 0x17
        /*002a*/ 	.short	(.L_37 - .L_36)
.L_36:
        /*002c*/ 	.word	0x00000000
        /*0030*/ 	.short	0x0000
        /*0032*/ 	.short	0x0000
        /*0034*/ 	.byte	0x00, 0xf5, 0x21, 0x00


	//----- nvinfo : EIATTR_SPARSE_MMA_MASK
	.align		4
.L_37:
        /*0038*/ 	.byte	0x03, 0x50
        /*003a*/ 	.short	0x0000


	//----- nvinfo : EIATTR_MAXREG_COUNT
	.align		4
        /*003c*/ 	.byte	0x03, 0x1b
        /*003e*/ 	.short	0x00ff


	//----- nvinfo : EIATTR_MERCURY_ISA_VERSION
	.align		4
        /*0040*/ 	.byte	0x03, 0x5f
        /*0042*/ 	.short	0x0101


	//----- nvinfo : EIATTR_VRC_CTA_INIT_COUNT
	.align		4
        /*0044*/ 	.byte	0x02, 0x4a
	.zero		1
	.zero		1


	//----- nvinfo : EIATTR_EXIT_INSTR_OFFSETS
	.align		4
        /*0048*/ 	.byte	0x04, 0x1c
        /*004a*/ 	.short	(.L_39 - .L_38)


	//   ....[0]....
.L_38:
        /*004c*/ 	.word	0x00000070


	//   ....[1]....
        /*0050*/ 	.word	0x00000100


	//----- nvinfo : EIATTR_CBANK_PARAM_SIZE
	.align		4
.L_39:
        /*0054*/ 	.byte	0x03, 0x19
        /*0056*/ 	.short	0x0014


	//----- nvinfo : EIATTR_PARAM_CBANK
	.align		4
        /*0058*/ 	.byte	0x04, 0x0a
        /*005a*/ 	.short	(.L_41 - .L_40)
	.align		4
.L_40:
        /*005c*/ 	.word	index@(.nv.constant0._Z9count_keyPiS_i)
        /*0060*/ 	.short	0x0380
        /*0062*/ 	.short	0x0014


	//----- nvinfo : EIATTR_SW_WAR
	.align		4
.L_41:
        /*0064*/ 	.byte	0x04, 0x36
        /*0066*/ 	.short	(.L_43 - .L_42)
.L_42:
        /*0068*/ 	.word	0x00000008
.L_43:


//--------------------- .nv.callgraph             --------------------------
	.section	.nv.callgraph,"",@"SHT_CUDA_CALLGRAPH"
	.align	4
	.sectionentsize	8
	.align		4
        /*0000*/ 	.word	0x00000000
	.align		4
        /*0004*/ 	.word	0xffffffff
	.align		4
        /*0008*/ 	.word	0x00000000
	.align		4
        /*000c*/ 	.word	0xfffffffe
	.align		4
        /*0010*/ 	.word	0x00000000
	.align		4
        /*0014*/ 	.word	0xfffffffd
	.align		4
        /*0018*/ 	.word	0x00000000
	.align		4
        /*001c*/ 	.word	0xfffffffc


//--------------------- .text._Z8sort_keyPiS_ii   --------------------------
	.section	.text._Z8sort_keyPiS_ii,"ax",@progbits
	.align	128
        .global         _Z8sort_keyPiS_ii
        .type           _Z8sort_keyPiS_ii,@function
        .size           _Z8sort_keyPiS_ii,(.L_x_15 - _Z8sort_keyPiS_ii)
        .other          _Z8sort_keyPiS_ii,@"STO_CUDA_ENTRY STV_DEFAULT"
_Z8sort_keyPiS_ii:
.text._Z8sort_keyPiS_ii:
[----:B------:R-:W-:Y:S01]  /*0000*/  LDC R1, c[0x0][0x37c] ;  /* 0x0000df00ff017b82 */ /* 0x000fe20000000800 */
[----:B------:R-:W0:Y:S07]  /*0010*/  S2R R3, SR_TID.X ;  /* 0x0000000000037919 */ /* 0x000e2e0000002100 */
[----:B------:R-:W0:Y:S01]  /*0020*/  S2UR UR4, SR_CTAID.X ;  /* 0x00000000000479c3 */ /* 0x000e220000002500 */
[----:B------:R-:W1:Y:S07]  /*0030*/  LDCU UR5, c[0x0][0x390] ;  /* 0x00007200ff0577ac */ /* 0x000e6e0008000800 */
[----:B------:R-:W0:Y:S02]  /*0040*/  LDC R0, c[0x0][0x360] ;  /* 0x0000d800ff007b82 */ /* 0x000e240000000800 */
[----:B0-----:R-:W-:-:S05]  /*0050*/  IMAD R0, R0, UR4, R3 ;  /* 0x0000000400007c24 */ /* 0x001fca000f8e0203 */
[----:B-1----:R-:W-:-:S13]  /*0060*/  ISETP.GE.AND P0, PT, R0, UR5, PT ;  /* 0x0000000500007c0c */ /* 0x002fda000bf06270 */
[----:B------:R-:W-:Y:S05]  /*0070*/  @P0 EXIT ;  /* 0x000000000000094d */ /* 0x000fea0003800000 */
[----:B------:R-:W-:Y:S01]  /*0080*/  ISETP.GE.AND P0, PT, R0, 0x1, PT ;  /* 0x000000010000780c */ /* 0x000fe20003f06270 */
[----:B------:R-:W0:Y:S01]  /*0090*/  LDCU.64 UR6, c[0x0][0x358] ;  /* 0x00006b00ff0677ac */ /* 0x000e220008000a00 */
[----:B------:R-:W-:Y:S01]  /*00a0*/  BSSY.RECONVERGENT B0, `(.L_x_0) ;  /* 0x0000061000007945 */ /* 0x000fe20003800200 */
[----:B------:R-:W-:-:S10]  /*00b0*/  IMAD.MOV.U32 R2, RZ, RZ, RZ ;  /* 0x000000ffff027224 */ /* 0x000fd400078e00ff */
[----:B------:R-:W-:Y:S05]  /*00c0*/  @!P0 BRA `(.L_x_1) ;  /* 0x0000000400788947 */ /* 0x000fea0003800000 */
[C---:B------:R-:W-:Y:S01]  /*00d0*/  ISETP.GE.U32.AND P1, PT, R0.reuse, 0x10, PT ;  /* 0x000000100000780c */ /* 0x040fe20003f26070 */
[----:B------:R-:W-:Y:S01]  /*00e0*/  BSSY.RECONVERGENT B1, `(.L_x_2) ;  /* 0x000002b000017945 */ /* 0x000fe20003800200 */
[----:B------:R-:W-:Y:S02]  /*00f0*/  LOP3.LUT R23, R0, 0xf, RZ, 0xc0, !PT ;  /* 0x0000000f00177812 */ /* 0x000fe400078ec0ff */
[----:B------:R-:W-:Y:S02]  /*0100*/  CS2R R2, SRZ ;  /* 0x0000000000027805 */ /* 0x000fe4000001ff00 */
[----:B------:R-:W-:-:S07]  /*0110*/  ISETP.NE.AND P0, PT, R23, RZ, PT ;  /* 0x000000ff1700720c */ /* 0x000fce0003f05270 */
[----:B------:R-:W-:Y:S06]  /*0120*/  @!P1 BRA `(.L_x_3) ;  /* 0x0000000000989947 */ /* 0x000fec0003800000 */
[----:B------:R-:W1:Y:S01]  /*0130*/  LDCU.64 UR4, c[0x0][0x388] ;  /* 0x00007100ff0477ac */ /* 0x000e620008000a00 */
[----:B------:R-:W-:Y:S01]  /*0140*/  LOP3.LUT R3, R0, 0x7ffffff0, RZ, 0xc0, !PT ;  /* 0x7ffffff000037812 */ /* 0x000fe200078ec0ff */
[----:B------:R-:W-:-:S04]  /*0150*/  IMAD.MOV.U32 R2, RZ, RZ, RZ ;  /* 0x000000ffff027224 */ /* 0x000fc800078e00ff */
[----:B------:R-:W-:Y:S01]  /*0160*/  IMAD.MOV R6, RZ, RZ, -R3 ;  /* 0x000000ffff067224 */ /* 0x000fe200078e0a03 */
[----:B-1----:R-:W-:-:S04]  /*0170*/  UIADD3 UR4, UP0, UPT, UR4, 0x20, URZ ;  /* 0x0000002004047890 */ /* 0x002fc8000ff1e0ff */
[----:B------:R-:W-:Y:S02]  /*0180*/  UIADD3.X UR5, UPT, UPT, URZ, UR5, URZ, UP0, !UPT ;  /* 0x00000005ff057290 */ /* 0x000fe400087fe4ff */
[----:B------:R-:W-:-:S04]  /*0190*/  IMAD.U32 R12, RZ, RZ, UR4 ;  /* 0x00000004ff0c7e24 */ /* 0x000fc8000f8e00ff */
[----:B------:R-:W-:-:S07]  /*01a0*/  IMAD.U32 R5, RZ, RZ, UR5 ;  /* 0x00000005ff057e24 */ /* 0x000fce000f8e00ff */
.L_x_4:
[----:B------:R-:W-:-:S05]  /*01b0*/  IMAD.MOV.U32 R4, RZ, RZ, R12 ;  /* 0x000000ffff047224 */ /* 0x000fca00078e000c */
[----:B0-----:R-:W2:Y:S04]  /*01c0*/  LDG.E R11, desc[UR6][R4.64+-0x20] ;  /* 0xffffe006040b7981 */ /* 0x001ea8000c1e1900 */
[----:B------:R-:W2:Y:S04]  /*01d0*/  LDG.E R12, desc[UR6][R4.64+-0x1c] ;  /* 0xffffe406040c7981 */ /* 0x000ea8000c1e1900 */
[----:B------:R-:W3:Y:S04]  /*01e0*/  LDG.E R14, desc[UR6][R4.64+-0x18] ;  /* 0xffffe806040e7981 */ /* 0x000ee8000c1e1900 */
[----:B------:R-:W3:Y:S04]  /*01f0*/  LDG.E R13, desc[UR6][R4.64+-0x14] ;  /* 0xffffec06040d7981 */ /* 0x000ee8000c1e1900 */
[----:B------:R-:W4:Y:S04]  /*0200*/  LDG.E R16, desc[UR6][R4.64+-0x10] ;  /* 0xfffff00604107981 */ /* 0x000f28000c1e1900 */
[----:B------:R-:W4:Y:S04]  /*0210*/  LDG.E R15, desc[UR6][R4.64+-0xc] ;  /* 0xfffff406040f7981 */ /* 0x000f28000c1e1900 */
[----:B------:R-:W5:Y:S04]  /*0220*/  LDG.E R18, desc[UR6][R4.64+-0x8] ;  /* 0xfffff80604127981 */ /* 0x000f68000c1e1900 */
        /* <DEDUP_REMOVED lines=8> */
[----:B------:R0:W5:Y:S01]  /*02b0*/  LDG.E R7, desc[UR6][R4.64+0x1c] ;  /* 0x00001c0604077981 */ /* 0x000162000c1e1900 */
[----:B------:R-:W-:-:S05]  /*02c0*/  VIADD R6, R6, 0x10 ;  /* 0x0000001006067836 */ /* 0x000fca0000000000 */
[----:B------:R-:W-:Y:S02]  /*02d0*/  ISETP.NE.AND P1, PT, R6, RZ, PT ;  /* 0x000000ff0600720c */ /* 0x000fe40003f25270 */
[----:B--2---:R-:W-:Y:S02]  /*02e0*/  IADD3 R11, PT, PT, R12, R11, R2 ;  /* 0x0000000b0c0b7210 */ /* 0x004fe40007ffe002 */
[----:B------:R-:W-:-:S05]  /*02f0*/  IADD3 R12, P2, PT, R4, 0x40, RZ ;  /* 0x00000040040c7810 */ /* 0x000fca0007f5e0ff */
[----:B0-----:R-:W-:Y:S01]  /*0300*/  IMAD.X R5, RZ, RZ, R5, P2 ;  /* 0x000000ffff057224 */ /* 0x001fe200010e0605 */
[----:B---3--:R-:W-:-:S04]  /*0310*/  IADD3 R11, PT, PT, R13, R14, R11 ;  /* 0x0000000e0d0b7210 */ /* 0x008fc80007ffe00b */
[----:B----4-:R-:W-:-:S04]  /*0320*/  IADD3 R11, PT, PT, R15, R16, R11 ;  /* 0x000000100f0b7210 */ /* 0x010fc80007ffe00b */
[----:B-----5:R-:W-:-:S04]  /*0330*/  IADD3 R11, PT, PT, R17, R18, R11 ;  /* 0x00000012110b7210 */ /* 0x020fc80007ffe00b */
[----:B------:R-:W-:-:S04]  /*0340*/  IADD3 R11, PT, PT, R19, R20, R11 ;  /* 0x00000014130b7210 */ /* 0x000fc80007ffe00b */
[----:B------:R-:W-:-:S04]  /*0350*/  IADD3 R11, PT, PT, R21, R22, R11 ;  /* 0x00000016150b7210 */ /* 0x000fc80007ffe00b */
[----:B------:R-:W-:-:S04]  /*0360*/  IADD3 R9, PT, PT, R10, R9, R11 ;  /* 0x000000090a097210 */ /* 0x000fc80007ffe00b */
[----:B------:R-:W-:Y:S01]  /*0370*/  IADD3 R2, PT, PT, R7, R8, R9 ;  /* 0x0000000807027210 */ /* 0x000fe20007ffe009 */
[----:B------:R-:W-:Y:S06]  /*0380*/  @P1 BRA `(.L_x_4) ;  /* 0xfffffffc00881947 */ /* 0x000fec000383ffff */
.L_x_3:
[----:B0-----:R-:W-:Y:S05]  /*0390*/  BSYNC.RECONVERGENT B1 ;  /* 0x0000000000017941 */ /* 0x001fea0003800200 */
.L_x_2:
[----:B------:R-:W-:Y:S05]  /*03a0*/  @!P0 BRA `(.L_x_1) ;  /* 0x0000000000c08947 */ /* 0x000fea0003800000 */
[----:B------:R-:W-:Y:S01]  /*03b0*/  ISETP.GE.U32.AND P0, PT, R23, 0x8, PT ;  /* 0x000000081700780c */ /* 0x000fe20003f06070 */
[----:B------:R-:W-:Y:S01]  /*03c0*/  BSSY.RECONVERGENT B1, `(.L_x_5) ;  /* 0x0000013000017945 */ /* 0x000fe20003800200 */
[----:B------:R-:W-:-:S04]  /*03d0*/  LOP3.LUT R14, R0, 0x7, RZ, 0xc0, !PT ;  /* 0x00000007000e7812 */ /* 0x000fc800078ec0ff */
[----:B------:R-:W-:-:S07]  /*03e0*/  ISETP.NE.AND P1, PT, R14, RZ, PT ;  /* 0x000000ff0e00720c */ /* 0x000fce0003f25270 */
[----:B------:R-:W-:Y:S06]  /*03f0*/  @!P0 BRA `(.L_x_6) ;  /* 0x00000000003c8947 */ /* 0x000fec0003800000 */
[----:B------:R-:W0:Y:S02]  /*0400*/  LDC.64 R4, c[0x0][0x388] ;  /* 0x0000e200ff047b82 */ /* 0x000e240000000a00 */
[----:B0-----:R-:W-:-:S05]  /*0410*/  IMAD.WIDE.U32 R4, R3, 0x4, R4 ;  /* 0x0000000403047825 */ /* 0x001fca00078e0004 */
[----:B------:R-:W2:Y:S04]  /*0420*/  LDG.E R7, desc[UR6][R4.64] ;  /* 0x0000000604077981 */ /* 0x000ea8000c1e1900 */
[----:B------:R-:W2:Y:S04]  /*0430*/  LDG.E R6, desc[UR6][R4.64+0x4] ;  /* 0x0000040604067981 */ /* 0x000ea8000c1e1900 */
[----:B------:R-:W3:Y:S04]  /*0440*/  LDG.E R9, desc[UR6][R4.64+0x8] ;  /* 0x0000080604097981 */ /* 0x000ee8000c1e1900 */
[----:B------:R-:W3:Y:S04]  /*0450*/  LDG.E R8, desc[UR6][R4.64+0xc] ;  /* 0x00000c0604087981 */ /* 0x000ee8000c1e1900 */
[----:B------:R-:W4:Y:S04]  /*0460*/  LDG.E R11, desc[UR6][R4.64+0x10] ;  /* 0x00001006040b7981 */ /* 0x000f28000c1e1900 */
[----:B------:R-:W4:Y:S04]  /*0470*/  LDG.E R10, desc[UR6][R4.64+0x14] ;  /* 0x00001406040a7981 */ /* 0x000f28000c1e1900 */
[----:B------:R-:W5:Y:S04]  /*0480*/  LDG.E R13, desc[UR6][R4.64+0x18] ;  /* 0x00001806040d7981 */ /* 0x000f68000c1e1900 */
[----:B------:R-:W5:Y:S01]  /*0490*/  LDG.E R12, desc[UR6][R4.64+0x1c] ;  /* 0x00001c06040c7981 */ /* 0x000f62000c1e1900 */
[----:B------:R-:W-:Y:S01]  /*04a0*/  VIADD R3, R3, 0x8 ;  /* 0x0000000803037836 */ /* 0x000fe20000000000 */
[----:B--2---:R-:W-:-:S04]  /*04b0*/  IADD3 R6, PT, PT, R6, R7, R2 ;  /* 0x0000000706067210 */ /* 0x004fc80007ffe002 */
[----:B---3--:R-:W-:-:S04]  /*04c0*/  IADD3 R6, PT, PT, R8, R9, R6 ;  /* 0x0000000908067210 */ /* 0x008fc80007ffe006 */
[----:B----4-:R-:W-:-:S04]  /*04d0*/  IADD3 R6, PT, PT, R10, R11, R6 ;  /* 0x0000000b0a067210 */ /* 0x010fc80007ffe006 */
[----:B-----5:R-:W-:-:S07]  /*04e0*/  IADD3 R2, PT, PT, R12, R13, R6 ;  /* 0x0000000d0c027210 */ /* 0x020fce0007ffe006 */
.L_x_6:
[----:B------:R-:W-:Y:S05]  /*04f0*/  BSYNC.RECONVERGENT B1 ;  /* 0x0000000000017941 */ /* 0x000fea0003800200 */
.L_x_5:
        /* <DEDUP_REMOVED lines=11> */
[----:B------:R-:W3:Y:S01]  /*05b0*/  LDG.E R10, desc[UR6][R4.64+0xc] ;  /* 0x00000c06040a7981 */ /* 0x000ee2000c1e1900 */
[----:B------:R-:W-:Y:S01]  /*05c0*/  VIADD R3, R3, 0x4 ;  /* 0x0000000403037836 */ /* 0x000fe20000000000 */
[----:B--2---:R-:W-:-:S04]  /*05d0*/  IADD3 R2, PT, PT, R8, R7, R2 ;  /* 0x0000000708027210 */ /* 0x004fc80007ffe002 */
[----:B---3--:R-:W-:-:S07]  /*05e0*/  IADD3 R2, PT, PT, R10, R9, R2 ;  /* 0x000000090a027210 */ /* 0x008fce0007ffe002 */
.L_x_8:
[----:B------:R-:W-:Y:S05]  /*05f0*/  BSYNC.RECONVERGENT B1 ;  /* 0x0000000000017941 */ /* 0x000fea0003800200 */
.L_x_7:
[----:B------:R-:W-:Y:S05]  /*0600*/  @!P1 BRA `(.L_x_1) ;  /* 0x0000000000289947 */ /* 0x000fea0003800000 */
[----:B------:R-:W0:Y:S01]  /*0610*/  LDC.64 R4, c[0x0][0x388] ;  /* 0x0000e200ff047b82 */ /* 0x000e220000000a00 */
[----:B------:R-:W-:Y:S02]  /*0620*/  IMAD.MOV R6, RZ, RZ, -R6 ;  /* 0x000000ffff067224 */ /* 0x000fe400078e0a06 */
[----:B0-----:R-:W-:-:S07]  /*0630*/  IMAD.WIDE.U32 R4, R3, 0x4, R4 ;  /* 0x0000000403047825 */ /* 0x001fce00078e0004 */
.L_x_9:
[----:B------:R0:W2:Y:S01]  /*0640*/  LDG.E R3, desc[UR6][R4.64] ;  /* 0x0000000604037981 */ /* 0x0000a2000c1e1900 */
[----:B------:R-:W-:-:S05]  /*0650*/  VIADD R6, R6, 0x1 ;  /* 0x0000000106067836 */ /* 0x000fca0000000000 */
[----:B------:R-:W-:Y:S02]  /*0660*/  ISETP.NE.AND P0, PT, R6, RZ, PT ;  /* 0x000000ff0600720c */ /* 0x000fe40003f05270 */
[----:B0-----:R-:W-:-:S05]  /*0670*/  IADD3 R4, P1, PT, R4, 0x4, RZ ;  /* 0x0000000404047810 */ /* 0x001fca0007f3e0ff */
[----:B------:R-:W-:Y:S02]  /*0680*/  IMAD.X R5, RZ, RZ, R5, P1 ;  /* 0x000000ffff057224 */ /* 0x000fe400008e0605 */
[----:B--2---:R-:W-:-:S04]  /*0690*/  IMAD.IADD R2, R3, 0x1, R2 ;  /* 0x0000000103027824 */ /* 0x004fc800078e0202 */
[----:B------:R-:W-:Y:S05]  /*06a0*/  @P0 BRA `(.L_x_9) ;  /* 0xfffffffc00e40947 */ /* 0x000fea000383ffff */
.L_x_1:
[----:B0-----:R-:W-:Y:S05]  /*06b0*/  BSYNC.RECONVERGENT B0 ;  /* 0x0000000000007941 */ /* 0x001fea0003800200 */
.L_x_0:
[----:B------:R-:W0:Y:S02]  /*06c0*/  LDC.64 R4, c[0x0][0x388] ;  /* 0x0000e200ff047b82 */ /* 0x000e240000000a00 */
[----:B0-----:R-:W-:-:S05]  /*06d0*/  IMAD.WIDE R4, R0, 0x4, R4 ;  /* 0x0000000400047825 */ /* 0x001fca00078e0204 */
[----:B------:R-:W2:Y:S02]  /*06e0*/  LDG.E R3, desc[UR6][R4.64] ;  /* 0x0000000604037981 */ /* 0x000ea4000c1e1900 */
[----:B--2---:R-:W-:-:S13]  /*06f0*/  ISETP.GE.AND P0, PT, R3, 0x1, PT ;  /* 0x000000010300780c */ /* 0x004fda0003f06270 */
[----:B------:R-:W-:Y:S05]  /*0700*/  @!P0 EXIT ;  /* 0x000000000000894d */ /* 0x000fea0003800000 */
[----:B------:R-:W0:Y:S01]  /*0710*/  LDC.64 R8, c[0x0][0x380] ;  /* 0x0000e000ff087b82 */ /* 0x000e220000000a00 */
[----:B------:R-:W-:Y:S01]  /*0720*/  IMAD.MOV.U32 R10, RZ, RZ, RZ ;  /* 0x000000ffff0a7224 */ /* 0x000fe200078e00ff */
[----:B------:R-:W1:Y:S06]  /*0730*/  LDCU UR4, c[0x0][0x394] ;  /* 0x00007280ff0477ac */ /* 0x000e6c0008000800 */
.L_x_12:
[C---:B-1----:R-:W-:Y:S01]  /*0740*/  IMAD.IADD R7, R10.reuse, 0x1, R2 ;  /* 0x000000010a077824 */ /* 0x042fe200078e0202 */
[----:B------:R-:W-:Y:S01]  /*0750*/  BSSY.RECONVERGENT B0, `(.L_x_10) ;  /* 0x0000007000007945 */ /* 0x000fe20003800200 */
[----:B------:R-:W-:-:S03]  /*0760*/  VIADD R10, R10, 0x1 ;  /* 0x000000010a0a7836 */ /* 0x000fc60000000000 */
[----:B-1----:R-:W-:-:S13]  /*0770*/  ISETP.GE.AND P0, PT, R7, UR4, PT ;  /* 0x0000000407007c0c */ /* 0x002fda000bf06270 */
[----:B------:R-:W-:Y:S05]  /*0780*/  @P0 BRA `(.L_x_11) ;  /* 0x00000000000c0947 */ /* 0x000fea0003800000 */
[----:B0-----:R-:W-:-:S05]  /*0790*/  IMAD.WIDE R6, R7, 0x4, R8 ;  /* 0x0000000407067825 */ /* 0x001fca00078e0208 */
[----:B------:R1:W-:Y:S04]  /*07a0*/  STG.E desc[UR6][R6.64], R0 ;  /* 0x0000000006007986 */ /* 0x0003e8000c101906 */
[----:B------:R1:W5:Y:S02]  /*07b0*/  LDG.E R3, desc[UR6][R4.64] ;  /* 0x0000000604037981 */ /* 0x000364000c1e1900 */
.L_x_11:
[----:B------:R-:W-:Y:S05]  /*07c0*/  BSYNC.RECONVERGENT B0 ;  /* 0x0000000000007941 */ /* 0x000fea0003800200 */
.L_x_10:
[----:B-----5:R-:W-:-:S13]  /*07d0*/  ISETP.GE.AND P0, PT, R10, R3, PT ;  /* 0x000000030a00720c */ /* 0x020fda0003f06270 */
[----:B------:R-:W-:Y:S05]  /*07e0*/  @!P0 BRA `(.L_x_12) ;  /* 0xfffffffc00d48947 */ /* 0x000fea000383ffff */
[----:B------:R-:W-:Y:S05]  /*07f0*/  EXIT ;  /* 0x000000000000794d */ /* 0x000fea0003800000 */
.L_x_13:
[----:B------:R-:W-:-:S00]  /*0800*/  BRA `(.L_x_13) ;  /* 0xfffffffc00fc7947 */ /* 0x000fc0000383ffff */
[----:B------:R-:W-:-:S00]  /*0810*/  NOP ;  /* 0x0000000000007918 */ /* 0x000fc00000000000 */
        /* <DEDUP_REMOVED lines=14> */
.L_x_15:


//--------------------- .text._Z9count_keyPiS_i   --------------------------
	.section	.text._Z9count_keyPiS_i,"ax",@progbits
	.align	128
        .global         _Z9count_keyPiS_i
        .type           _Z9count_keyPiS_i,@function
        .size           _Z9count_keyPiS_i,(.L_x_16 - _Z9count_keyPiS_i)
        .other          _Z9count_keyPiS_i,@"STO_CUDA_ENTRY STV_DEFAULT"
_Z9count_keyPiS_i:
.text._Z9count_keyPiS_i:
        /* <DEDUP_REMOVED lines=8> */
[----:B------:R-:W0:Y:S01]  /*0080*/  LDC.64 R2, c[0x0][0x380] ;  /* 0x0000e000ff027b82 */ /* 0x000e220000000a00 */
[----:B------:R-:W1:Y:S01]  /*0090*/  LDCU.64 UR4, c[0x0][0x358] ;  /* 0x00006b00ff0477ac */ /* 0x000e620008000a00 */
[----:B0-----:R-:W-:-:S06]  /*00a0*/  IMAD.WIDE R2, R5, 0x4, R2 ;  /* 0x0000000405027825 */ /* 0x001fcc00078e0202 */
[----:B------:R-:W0:Y:S01]  /*00b0*/  LDC.64 R4, c[0x0][0x388] ;  /* 0x0000e200ff047b82 */ /* 0x000e220000000a00 */
[----:B-1----:R-:W0:Y:S01]  /*00c0*/  LDG.E R3, desc[UR4][R2.64] ;  /* 0x0000000402037981 */ /* 0x002e22000c1e1900 */
[----:B------:R-:W-:Y:S02]  /*00d0*/  HFMA2 R7, -RZ, RZ, 0, 5.9604644775390625e-08 ;  /* 0x00000001ff077431 */ /* 0x000fe400000001ff */
[----:B0-----:R-:W-:-:S05]  /*00e0*/  IMAD.WIDE R4, R3, 0x4, R4 ;  /* 0x0000000403047825 */ /* 0x001fca00078e0204 */
[----:B------:R-:W-:Y:S01]  /*00f0*/  REDG.E.ADD.STRONG.GPU desc[UR4][R4.64], R7 ;  /* 0x000000070400798e */ /* 0x000fe2000c12e104 */
[----:B------:R-:W-:Y:S05]  /*0100*/  EXIT ;  /* 0x000000000000794d */ /* 0x000fea0003800000 */
.L_x_14:
        /* <DEDUP_REMOVED lines=15> */
.L_x_16:


//--------------------- .nv.shared.reserved.0     --------------------------
	.section	.nv.shared.reserved.0,"aw",@nobits
	.weak		__nv_reservedSMEM_offset_0_alias
	.size		__nv_reservedSMEM_offset_0_alias, 0, 64
	.other		__nv_reservedSMEM_offset_0_alias,@"STO_CUDA_RESERVED_SHARED STV_DEFAULT"
__nv_reservedSMEM_offset_0_alias:
	.zero		0
	.zero		64


//--------------------- .nv.constant0._Z8sort_keyPiS_ii --------------------------
	.section	.nv.constant0._Z8sort_keyPiS_ii,"a",@progbits
	.sectionflags	@""
	.align	4
.nv.constant0._Z8sort_keyPiS_ii:
	.zero		920


//--------------------- .nv.constant0._Z9count_keyPiS_i --------------------------
	.section	.nv.constant0._Z9count_keyPiS_i,"a",@progbits
	.sectionflags	@""
	.align	4
.nv.constant0._Z9count_keyPiS_i:
	.zero		916


//--------------------- SYMBOLS --------------------------

	.type		.nv.reservedSmem.offset0,@object
	.size		.nv.reservedSmem.offset0,0x4
